//
// Generated by NVIDIA NVVM Compiler
//
// Compiler Build ID: CL-36424714
// Cuda compilation tools, release 13.0, V13.0.88
// Based on NVVM 20.0.0
//

.version 9.0
.target sm_100
.address_size 64

	// .globl	_Z20calculate_new_valuesPfS_

.visible .entry _Z20calculate_new_valuesPfS_(
	.param .u64 .ptr .align 1 _Z20calculate_new_valuesPfS__param_0,
	.param .u64 .ptr .align 1 _Z20calculate_new_valuesPfS__param_1
)
{
	.reg .pred 	%p<14>;
	.reg .b32 	%r<9>;
	.reg .b32 	%f<11>;
	.reg .b64 	%rd<14>;

	ld.param.u64 	%rd1, [_Z20calculate_new_valuesPfS__param_0];
	ld.param.u64 	%rd2, [_Z20calculate_new_valuesPfS__param_1];
	mov.u32 	%r1, %ctaid.x;
	setp.eq.s32 	%p1, %r1, 0;
	mov.u32 	%r2, %tid.x;
	setp.eq.s32 	%p2, %r2, 0;
	or.pred  	%p3, %p1, %p2;
	setp.eq.s32 	%p4, %r1, 1023;
	or.pred  	%p5, %p4, %p3;
	setp.eq.s32 	%p6, %r2, 1023;
	or.pred  	%p7, %p6, %p5;
	@%p7 bra 	$L__BB0_4;
	setp.eq.s32 	%p8, %r1, 400;
	setp.lt.u32 	%p9, %r2, 331;
	and.pred  	%p10, %p8, %p9;
	@%p10 bra 	$L__BB0_4;
	setp.eq.s32 	%p11, %r1, 200;
	setp.eq.s32 	%p12, %r2, 500;
	and.pred  	%p13, %p11, %p12;
	@%p13 bra 	$L__BB0_4;
	cvta.to.global.u64 	%rd3, %rd2;
	shl.b32 	%r4, %r1, 10;
	or.b32  	%r5, %r4, %r2;
	add.s32 	%r6, %r5, 1024;
	mul.wide.u32 	%rd4, %r6, 4;
	add.s64 	%rd5, %rd3, %rd4;
	ld.global.f32 	%f1, [%rd5];
	add.s32 	%r7, %r5, -1024;
	mul.wide.u32 	%rd6, %r7, 4;
	add.s64 	%rd7, %rd3, %rd6;
	ld.global.f32 	%f2, [%rd7];
	add.f32 	%f3, %f1, %f2;
	mul.wide.u32 	%rd8, %r5, 4;
	add.s64 	%rd9, %rd3, %rd8;
	ld.global.f32 	%f4, [%rd9+4];
	add.f32 	%f5, %f3, %f4;
	add.s32 	%r8, %r5, -1;
	mul.wide.u32 	%rd10, %r8, 4;
	add.s64 	%rd11, %rd3, %rd10;
	ld.global.f32 	%f6, [%rd11];
	add.f32 	%f7, %f5, %f6;
	ld.global.f32 	%f8, [%rd9];
	fma.rn.f32 	%f9, %f8, 0f40800000, %f7;
	mul.f32 	%f10, %f9, 0f3E000000;
	cvta.to.global.u64 	%rd12, %rd1;
	add.s64 	%rd13, %rd12, %rd8;
	st.global.f32 	[%rd13], %f10;
$L__BB0_4:
	ret;

}


// ===== COMPILED SASS (sm_100) =====

	.target	sm_100

	.elftype	@"ET_EXEC"


//--------------------- .note.nv.tkinfo           --------------------------
	.section	.note.nv.tkinfo,"",@"SHT_NOTE"
	.sectionflags	@"SHF_NOTE_NV_TKINFO"
	.tkinfo
        /*0018*/ 	.word	0x00000002
        /*0030*/ 	.string	""
        /*0030*/ 	.string	"ptxas"
        /*0030*/ 	.string	"Cuda compilation tools, release 13.0, V13.0.88"
        /*0030*/ 	.string	"Build cuda_13.0.r13.0/compiler.36424714_0"
        /*0030*/ 	.string	"-arch sm_100 -m 64 "



//--------------------- .note.nv.cuinfo           --------------------------
	.section	.note.nv.cuinfo,"",@"SHT_NOTE"
	.sectionflags	@"SHF_NOTE_NV_CUINFO"
        /*0018*/ 	.short	0x0002
        /*001a*/ 	.short	0x0064
        /*001c*/ 	.short	0x0082
	.zero		2


//--------------------- .nv.info                  --------------------------
	.section	.nv.info,"",@"SHT_CUDA_INFO"
	.align	4


	//----- nvinfo : EIATTR_REGCOUNT
	.align		4
        /*0000*/ 	.byte	0x04, 0x2f
        /*0002*/ 	.short	(.L_1 - .L_0)
	.align		4
.L_0:
        /*0004*/ 	.word	index@(_Z20calculate_new_valuesPfS_)
        /*0008*/ 	.word	0x00000014


	//----- nvinfo : EIATTR_FRAME_SIZE
	.align		4
.L_1:
        /*000c*/ 	.byte	0x04, 0x11
        /*000e*/ 	.short	(.L_3 - .L_2)
	.align		4
.L_2:
        /*0010*/ 	.word	index@(_Z20calculate_new_valuesPfS_)
        /*0014*/ 	.word	0x00000000


	//----- nvinfo : EIATTR_MIN_STACK_SIZE
	.align		4
.L_3:
        /*0018*/ 	.byte	0x04, 0x12
        /*001a*/ 	.short	(.L_5 - .L_4)
	.align		4
.L_4:
        /*001c*/ 	.word	index@(_Z20calculate_new_valuesPfS_)
        /*0020*/ 	.word	0x00000000
.L_5:


//--------------------- .nv.compat                --------------------------
	.section	.nv.compat,"",@"SHT_CUDA_COMPAT_INFO"
	.align	4
        /*0000*/ 	.byte	0x02, 0x09, 0x00, 0x00, 0x02, 0x02, 0x01, 0x00, 0x02, 0x05, 0x05, 0x00, 0x03, 0x07, 0x01, 0x01
        /*0010*/ 	.byte	0x02, 0x03, 0x00, 0x00, 0x02, 0x06, 0x01, 0x00, 0x04, 0x0b, 0x08, 0x00, 0x09, 0x00, 0x00, 0x00
        /*0020*/ 	.byte	0x00, 0x00, 0x00, 0x00


//--------------------- .nv.info._Z20calculate_new_valuesPfS_ --------------------------
	.section	.nv.info._Z20calculate_new_valuesPfS_,"",@"SHT_CUDA_INFO"
	.sectionflags	@""
	.align	4


	//----- nvinfo : EIATTR_CUDA_API_VERSION
	.align		4
        /*0000*/ 	.byte	0x04, 0x37
        /*0002*/ 	.short	(.L_7 - .L_6)
.L_6:
        /*0004*/ 	.word	0x00000082


	//----- nvinfo : EIATTR_KPARAM_INFO
	.align		4
.L_7:
        /*0008*/ 	.byte	0x04, 0x17
        /*000a*/ 	.short	(.L_9 - .L_8)
.L_8:
        /*000c*/ 	.word	0x00000000
        /*0010*/ 	.short	0x0001
        /*0012*/ 	.short	0x0008
        /*0014*/ 	.byte	0x00, 0xf5, 0x21, 0x00


	//----- nvinfo : EIATTR_KPARAM_INFO
	.align		4
.L_9:
        /*0018*/ 	.byte	0x04, 0x17
        /*001a*/ 	.short	(.L_11 - .L_10)
.L_10:
        /*001c*/ 	.word	0x00000000
        /*0020*/ 	.short	0x0000
        /*0022*/ 	.short	0x0000
        /*0024*/ 	.byte	0x00, 0xf5, 0x21, 0x00


	//----- nvinfo : EIATTR_SPARSE_MMA_MASK
	.align		4
.L_11:
        /*0028*/ 	.byte	0x03, 0x50
        /*002a*/ 	.short	0x0000


	//----- nvinfo : EIATTR_MAXREG_COUNT
	.align		4
        /*002c*/ 	.byte	0x03, 0x1b
        /*002e*/ 	.short	0x00ff


	//----- nvinfo : EIATTR_MERCURY_ISA_VERSION
	.align		4
        /*0030*/ 	.byte	0x03, 0x5f
        /*0032*/ 	.short	0x0101


	//----- nvinfo : EIATTR_VRC_CTA_INIT_COUNT
	.align		4
        /*0034*/ 	.byte	0x02, 0x4a
	.zero		1
	.zero		1


	//----- nvinfo : EIATTR_EXIT_INSTR_OFFSETS
	.align		4
        /*0038*/ 	.byte	0x04, 0x1c
        /*003a*/ 	.short	(.L_13 - .L_12)


	//   ....[0]....
.L_12:
        /*003c*/ 	.word	0x00000070


	//   ....[1]....
        /*0040*/ 	.word	0x000000a0


	//   ....[2]....
        /*0044*/ 	.word	0x000000e0


	//   ....[3]....
        /*0048*/ 	.word	0x00000260


	//----- nvinfo : EIATTR_CBANK_PARAM_SIZE
	.align		4
.L_13:
        /*004c*/ 	.byte	0x03, 0x19
        /*004e*/ 	.short	0x0010


	//----- nvinfo : EIATTR_PARAM_CBANK
	.align		4
        /*0050*/ 	.byte	0x04, 0x0a
        /*0052*/ 	.short	(.L_15 - .L_14)
	.align		4
.L_14:
        /*0054*/ 	.word	index@(.nv.constant0._Z20calculate_new_valuesPfS_)
        /*0058*/ 	.short	0x0380
        /*005a*/ 	.short	0x0010


	//----- nvinfo : EIATTR_SW_WAR
	.align		4
.L_15:
        /*005c*/ 	.byte	0x04, 0x36
        /*005e*/ 	.short	(.L_17 - .L_16)
.L_16:
        /*0060*/ 	.word	0x00000008
.L_17:


//--------------------- .nv.callgraph             --------------------------
	.section	.nv.callgraph,"",@"SHT_CUDA_CALLGRAPH"
	.align	4
	.sectionentsize	8
	.align		4
        /*0000*/ 	.word	0x00000000
	.align		4
        /*0004*/ 	.word	0xffffffff
	.align		4
        /*0008*/ 	.word	0x00000000
	.align		4
        /*000c*/ 	.word	0xfffffffe
	.align		4
        /*0010*/ 	.word	0x00000000
	.align		4
        /*0014*/ 	.word	0xfffffffd
	.align		4
        /*0018*/ 	.word	0x00000000
	.align		4
        /*001c*/ 	.word	0xfffffffc


//--------------------- .text._Z20calculate_new_valuesPfS_ --------------------------
	.section	.text._Z20calculate_new_valuesPfS_,"ax",@progbits
	.align	128
        .global         _Z20calculate_new_valuesPfS_
        .type           _Z20calculate_new_valuesPfS_,@function
        .size           _Z20calculate_new_valuesPfS_,(.L_x_1 - _Z20calculate_new_valuesPfS_)
        .other          _Z20calculate_new_valuesPfS_,@"STO_CUDA_ENTRY STV_DEFAULT"
_Z20calculate_new_valuesPfS_:
.text._Z20calculate_new_valuesPfS_:
[----:B------:R-:W-:Y:S01]  /*0000*/  LDC R1, c[0x0][0x37c] ;  /* 0x0000df00ff017b82 */ /* 0x000fe20000000800 */
[----:B------:R-:W0:Y:S01]  /*0010*/  S2R R13, SR_TID.X ;  /* 0x00000000000d7919 */ /* 0x000e220000002100 */
[----:B------:R-:W1:Y:S01]  /*0020*/  S2R R0, SR_CTAID.X ;  /* 0x0000000000007919 */ /* 0x000e620000002500 */
[----:B0-----:R-:W-:-:S04]  /*0030*/  ISETP.NE.AND P0, PT, R13, RZ, PT ;  /* 0x000000ff0d00720c */ /* 0x001fc80003f05270 */
[----:B-1----:R-:W-:-:S04]  /*0040*/  ISETP.EQ.OR P0, PT, R0, RZ, !P0 ;  /* 0x000000ff0000720c */ /* 0x002fc80004702670 */
[----:B------:R-:W-:-:S04]  /*0050*/  ISETP.EQ.OR P0, PT, R0, 0x3ff, P0 ;  /* 0x000003ff0000780c */ /* 0x000fc80000702670 */
[----:B------:R-:W-:-:S13]  /*0060*/  ISETP.EQ.OR P0, PT, R13, 0x3ff, P0 ;  /* 0x000003ff0d00780c */ /* 0x000fda0000702670 */
[----:B------:R-:W-:Y:S05]  /*0070*/  @P0 EXIT ;  /* 0x000000000000094d */ /* 0x000fea0003800000 */
[----:B------:R-:W-:Y:S02]  /*0080*/  ISETP.GE.U32.AND P0, PT, R13, 0x14b, PT ;  /* 0x0000014b0d00780c */ /* 0x000fe40003f06070 */
[----:B------:R-:W-:-:S13]  /*0090*/  ISETP.EQ.AND P1, PT, R0, 0x190, PT ;  /* 0x000001900000780c */ /* 0x000fda0003f22270 */
[----:B------:R-:W-:Y:S05]  /*00a0*/  @!P0 EXIT P1 ;  /* 0x000000000000894d */ /* 0x000fea0000800000 */
[----:B------:R-:W-:Y:S01]  /*00b0*/  ISETP.NE.AND P0, PT, R13, 0x1f4, PT ;  /* 0x000001f40d00780c */ /* 0x000fe20003f05270 */
[----:B------:R-:W0:Y:S01]  /*00c0*/  LDCU.64 UR4, c[0x0][0x358] ;  /* 0x00006b00ff0477ac */ /* 0x000e220008000a00 */
[----:B------:R-:W-:-:S13]  /*00d0*/  ISETP.EQ.AND P1, PT, R0, 0xc8, PT ;  /* 0x000000c80000780c */ /* 0x000fda0003f22270 */
[----:B0-----:R-:W-:Y:S05]  /*00e0*/  @!P0 EXIT P1 ;  /* 0x000000000000894d */ /* 0x001fea0000800000 */
[----:B------:R-:W0:Y:S01]  /*00f0*/  LDC.64 R8, c[0x0][0x388] ;  /* 0x0000e200ff087b82 */ /* 0x000e220000000a00 */
[----:B------:R-:W-:-:S04]  /*0100*/  SHF.L.U32 R0, R0, 0xa, RZ ;  /* 0x0000000a00007819 */ /* 0x000fc800000006ff */
[----:B------:R-:W-:-:S04]  /*0110*/  LOP3.LUT R13, R0, R13, RZ, 0xfc, !PT ;  /* 0x0000000d000d7212 */ /* 0x000fc800078efcff */
[C---:B------:R-:W-:Y:S02]  /*0120*/  IADD3 R3, PT, PT, R13.reuse, 0x400, RZ ;  /* 0x000004000d037810 */ /* 0x040fe40007ffe0ff */
[C---:B------:R-:W-:Y:S02]  /*0130*/  IADD3 R5, PT, PT, R13.reuse, -0x400, RZ ;  /* 0xfffffc000d057810 */ /* 0x040fe40007ffe0ff */
[----:B------:R-:W-:Y:S01]  /*0140*/  IADD3 R11, PT, PT, R13, -0x1, RZ ;  /* 0xffffffff0d0b7810 */ /* 0x000fe20007ffe0ff */
[----:B0-----:R-:W-:-:S04]  /*0150*/  IMAD.WIDE.U32 R2, R3, 0x4, R8 ;  /* 0x0000000403027825 */ /* 0x001fc800078e0008 */
[--C-:B------:R-:W-:Y:S02]  /*0160*/  IMAD.WIDE.U32 R4, R5, 0x4, R8.reuse ;  /* 0x0000000405047825 */ /* 0x100fe400078e0008 */
[----:B------:R-:W2:Y:S02]  /*0170*/  LDG.E R2, desc[UR4][R2.64] ;  /* 0x0000000402027981 */ /* 0x000ea4000c1e1900 */
[--C-:B------:R-:W-:Y:S02]  /*0180*/  IMAD.WIDE.U32 R6, R13, 0x4, R8.reuse ;  /* 0x000000040d067825 */ /* 0x100fe400078e0008 */
[----:B------:R-:W2:Y:S02]  /*0190*/  LDG.E R5, desc[UR4][R4.64] ;  /* 0x0000000404057981 */ /* 0x000ea4000c1e1900 */
[----:B------:R-:W-:Y:S02]  /*01a0*/  IMAD.WIDE.U32 R8, R11, 0x4, R8 ;  /* 0x000000040b087825 */ /* 0x000fe400078e0008 */
[----:B------:R-:W3:Y:S01]  /*01b0*/  LDG.E R15, desc[UR4][R6.64+0x4] ;  /* 0x00000404060f7981 */ /* 0x000ee2000c1e1900 */
[----:B------:R-:W0:Y:S03]  /*01c0*/  LDC.64 R10, c[0x0][0x380] ;  /* 0x0000e000ff0a7b82 */ /* 0x000e260000000a00 */
[----:B------:R-:W4:Y:S04]  /*01d0*/  LDG.E R9, desc[UR4][R8.64] ;  /* 0x0000000408097981 */ /* 0x000f28000c1e1900 */
[----:B------:R-:W5:Y:S01]  /*01e0*/  LDG.E R17, desc[UR4][R6.64] ;  /* 0x0000000406117981 */ /* 0x000f62000c1e1900 */
[----:B--2---:R-:W-:Y:S01]  /*01f0*/  FADD R0, R2, R5 ;  /* 0x0000000502007221 */ /* 0x004fe20000000000 */
[----:B0-----:R-:W-:-:S04]  /*0200*/  IMAD.WIDE.U32 R2, R13, 0x4, R10 ;  /* 0x000000040d027825 */ /* 0x001fc800078e000a */
[----:B---3--:R-:W-:-:S04]  /*0210*/  FADD R0, R0, R15 ;  /* 0x0000000f00007221 */ /* 0x008fc80000000000 */
[----:B----4-:R-:W-:-:S04]  /*0220*/  FADD R0, R0, R9 ;  /* 0x0000000900007221 */ /* 0x010fc80000000000 */
[----:B-----5:R-:W-:-:S04]  /*0230*/  FFMA R0, R17, 4, R0 ;  /* 0x4080000011007823 */ /* 0x020fc80000000000 */
[----:B------:R-:W-:-:S05]  /*0240*/  FMUL R5, R0, 0.125 ;  /* 0x3e00000000057820 */ /* 0x000fca0000400000 */
[----:B------:R-:W-:Y:S01]  /*0250*/  STG.E desc[UR4][R2.64], R5 ;  /* 0x0000000502007986 */ /* 0x000fe2000c101904 */
[----:B------:R-:W-:Y:S05]  /*0260*/  EXIT ;  /* 0x000000000000794d */ /* 0x000fea0003800000 */
.L_x_0:
[----:B------:R-:W-:-:S00]  /*0270*/  BRA `(.L_x_0) ;  /* 0xfffffffc00fc7947 */ /* 0x000fc0000383ffff */
[----:B------:R-:W-:-:S00]  /*0280*/  NOP ;  /* 0x0000000000007918 */ /* 0x000fc00000000000 */
[----:B------:R-:W-:-:S00]  /*0290*/  NOP ;  /* 0x0000000000007918 */ /* 0x000fc00000000000 */
[----:B------:R-:W-:-:S00]  /*02a0*/  NOP ;  /* 0x0000000000007918 */ /* 0x000fc00000000000 */
[----:B------:R-:W-:-:S00]  /*02b0*/  NOP ;  /* 0x0000000000007918 */ /* 0x000fc00000000000 */
[----:B------:R-:W-:-:S00]  /*02c0*/  NOP ;  /* 0x0000000000007918 */ /* 0x000fc00000000000 */
[----:B------:R-:W-:-:S00]  /*02d0*/  NOP ;  /* 0x0000000000007918 */ /* 0x000fc00000000000 */
[----:B------:R-:W-:-:S00]  /*02e0*/  NOP ;  /* 0x0000000000007918 */ /* 0x000fc00000000000 */
[----:B------:R-:W-:-:S00]  /*02f0*/  NOP ;  /* 0x0000000000007918 */ /* 0x000fc00000000000 */
.L_x_1:


//--------------------- .nv.shared.reserved.0     --------------------------
	.section	.nv.shared.reserved.0,"aw",@nobits
	.weak		__nv_reservedSMEM_offset_0_alias
	.size		__nv_reservedSMEM_offset_0_alias, 0, 64
	.other		__nv_reservedSMEM_offset_0_alias,@"STO_CUDA_RESERVED_SHARED STV_DEFAULT"
__nv_reservedSMEM_offset_0_alias:
	.zero		0
	.zero		64


//--------------------- .nv.constant0._Z20calculate_new_valuesPfS_ --------------------------
	.section	.nv.constant0._Z20calculate_new_valuesPfS_,"a",@progbits
	.sectionflags	@""
	.align	4
.nv.constant0._Z20calculate_new_valuesPfS_:
	.zero		912


//--------------------- SYMBOLS --------------------------

	.type		.nv.reservedSmem.offset0,@object
	.size		.nv.reservedSmem.offset0,0x4
